	.headerflags	@"EF_CUDA_TEXMODE_UNIFIED EF_CUDA_64BIT_ADDRESS EF_CUDA_ACCELERATORS EF_CUDA_SM90 EF_CUDA_VIRTUAL_SM(EF_CUDA_SM90)"
	.elftype	@"ET_EXEC"


//--------------------- .nv.info                  --------------------------
	.section	.nv.info,"",@"SHT_CUDA_INFO"
	.align	4


	//----- nvinfo : EIATTR_REGCOUNT
	.align		4
        /*0000*/ 	.byte	0x04, 0x2f
        /*0002*/ 	.short	(.L_3 - .L_2)
	.align		4
.L_2:
        /*0004*/ 	.word	index@(triton_poi_fused__native_batch_norm_legit_no_training_hardtanh_5)
        /*0008*/ 	.word	0x00000017


	//----- nvinfo : EIATTR_MIN_STACK_SIZE
	.align		4
.L_3:
        /*000c*/ 	.byte	0x04, 0x12
        /*000e*/ 	.short	(.L_5 - .L_4)
	.align		4
.L_4:
        /*0010*/ 	.word	index@(triton_poi_fused__native_batch_norm_legit_no_training_hardtanh_5)
        /*0014*/ 	.word	0x00000000


	//----- nvinfo : EIATTR_FRAME_SIZE
	.align		4
.L_5:
        /*0018*/ 	.byte	0x04, 0x11
        /*001a*/ 	.short	(.L_7 - .L_6)
	.align		4
.L_6:
        /*001c*/ 	.word	index@(triton_poi_fused__native_batch_norm_legit_no_training_hardtanh_5)
        /*0020*/ 	.word	0x00000000


	//----- nvinfo : EIATTR_MIN_STACK_SIZE
	.align		4
.L_7:
        /*0024*/ 	.byte	0x04, 0x12
        /*0026*/ 	.short	(.L_9 - .L_8)
	.align		4
.L_8:
        /*0028*/ 	.word	index@(triton_poi_fused__native_batch_norm_legit_no_training_hardtanh_5)
        /*002c*/ 	.word	0x00000000
.L_9:


//--------------------- .nv.info.triton_poi_fused__native_batch_norm_legit_no_training_hardtanh_5 --------------------------
	.section	.nv.info.triton_poi_fused__native_batch_norm_legit_no_training_hardtanh_5,"",@"SHT_CUDA_INFO"
	.sectionflags	@""
	.align	4


	//----- nvinfo : EIATTR_CUDA_API_VERSION
	.align		4
        /*0000*/ 	.byte	0x04, 0x37
        /*0002*/ 	.short	(.L_11 - .L_10)
.L_10:
        /*0004*/ 	.word	0x0000007c


	//----- nvinfo : EIATTR_KPARAM_INFO
	.align		4
.L_11:
        /*0008*/ 	.byte	0x04, 0x17
        /*000a*/ 	.short	(.L_13 - .L_12)
.L_12:
        /*000c*/ 	.word	0x00000000
        /*0010*/ 	.short	0x0006
        /*0012*/ 	.short	0x0030
        /*0014*/ 	.byte	0x00, 0xf0, 0x11, 0x00


	//----- nvinfo : EIATTR_KPARAM_INFO
	.align		4
.L_13:
        /*0018*/ 	.byte	0x04, 0x17
        /*001a*/ 	.short	(.L_15 - .L_14)
.L_14:
        /*001c*/ 	.word	0x00000000
        /*0020*/ 	.short	0x0005
        /*0022*/ 	.short	0x0028
        /*0024*/ 	.byte	0x00, 0xf4, 0x21, 0x00


	//----- nvinfo : EIATTR_KPARAM_INFO
	.align		4
.L_15:
        /*0028*/ 	.byte	0x04, 0x17
        /*002a*/ 	.short	(.L_17 - .L_16)
.L_16:
        /*002c*/ 	.word	0x00000000
        /*0030*/ 	.short	0x0004
        /*0032*/ 	.short	0x0020
        /*0034*/ 	.byte	0x00, 0xf4, 0x21, 0x00


	//----- nvinfo : EIATTR_KPARAM_INFO
	.align		4
.L_17:
        /*0038*/ 	.byte	0x04, 0x17
        /*003a*/ 	.short	(.L_19 - .L_18)
.L_18:
        /*003c*/ 	.word	0x00000000
        /*0040*/ 	.short	0x0003
        /*0042*/ 	.short	0x0018
        /*0044*/ 	.byte	0x00, 0xf4, 0x21, 0x00


	//----- nvinfo : EIATTR_KPARAM_INFO
	.align		4
.L_19:
        /*0048*/ 	.byte	0x04, 0x17
        /*004a*/ 	.short	(.L_21 - .L_20)
.L_20:
        /*004c*/ 	.word	0x00000000
        /*0050*/ 	.short	0x0002
        /*0052*/ 	.short	0x0010
        /*0054*/ 	.byte	0x00, 0xf4, 0x21, 0x00


	//----- nvinfo : EIATTR_KPARAM_INFO
	.align		4
.L_21:
        /*0058*/ 	.byte	0x04, 0x17
        /*005a*/ 	.short	(.L_23 - .L_22)
.L_22:
        /*005c*/ 	.word	0x00000000
        /*0060*/ 	.short	0x0001
        /*0062*/ 	.short	0x0008
        /*0064*/ 	.byte	0x00, 0xf4, 0x21, 0x00


	//----- nvinfo : EIATTR_KPARAM_INFO
	.align		4
.L_23:
        /*0068*/ 	.byte	0x04, 0x17
        /*006a*/ 	.short	(.L_25 - .L_24)
.L_24:
        /*006c*/ 	.word	0x00000000
        /*0070*/ 	.short	0x0000
        /*0072*/ 	.short	0x0000
        /*0074*/ 	.byte	0x00, 0xf4, 0x21, 0x00


	//----- nvinfo : EIATTR_SPARSE_MMA_MASK
	.align		4
.L_25:
        /*0078*/ 	.byte	0x03, 0x50
        /*007a*/ 	.short	0x0000


	//----- nvinfo : EIATTR_MAXREG_COUNT
	.align		4
        /*007c*/ 	.byte	0x03, 0x1b
        /*007e*/ 	.short	0x00ff


	//----- nvinfo : EIATTR_EXIT_INSTR_OFFSETS
	.align		4
        /*0080*/ 	.byte	0x04, 0x1c
        /*0082*/ 	.short	(.L_27 - .L_26)


	//   ....[0]....
.L_26:
        /*0084*/ 	.word	0x00000470


	//   ....[1]....
        /*0088*/ 	.word	0x00000490


	//----- nvinfo : EIATTR_REQNTID
	.align		4
.L_27:
        /*008c*/ 	.byte	0x04, 0x10
        /*008e*/ 	.short	(.L_29 - .L_28)
.L_28:
        /*0090*/ 	.word	0x00000100
        /*0094*/ 	.word	0x00000001
        /*0098*/ 	.word	0x00000001


	//----- nvinfo : EIATTR_CBANK_PARAM_SIZE
	.align		4
.L_29:
        /*009c*/ 	.byte	0x03, 0x19
        /*009e*/ 	.short	0x0034


	//----- nvinfo : EIATTR_PARAM_CBANK
	.align		4
        /*00a0*/ 	.byte	0x04, 0x0a
        /*00a2*/ 	.short	(.L_31 - .L_30)
	.align		4
.L_30:
        /*00a4*/ 	.word	index@(.nv.constant0.triton_poi_fused__native_batch_norm_legit_no_training_hardtanh_5)
        /*00a8*/ 	.short	0x0210
        /*00aa*/ 	.short	0x0034


	//----- nvinfo : EIATTR_SW_WAR
	.align		4
.L_31:
        /*00ac*/ 	.byte	0x04, 0x36
        /*00ae*/ 	.short	(.L_33 - .L_32)
.L_32:
        /*00b0*/ 	.word	0x00000008
.L_33:


//--------------------- .nv.callgraph             --------------------------
	.section	.nv.callgraph,"",@"SHT_CUDA_CALLGRAPH"
	.align	4
	.sectionentsize	8
	.align		4
        /*0000*/ 	.word	0x00000000
	.align		4
        /*0004*/ 	.word	0xffffffff
	.align		4
        /*0008*/ 	.word	0x00000000
	.align		4
        /*000c*/ 	.word	0xfffffffe
	.align		4
        /*0010*/ 	.word	0x00000000
	.align		4
        /*0014*/ 	.word	0xfffffffd
	.align		4
        /*0018*/ 	.word	0x00000000
	.align		4
        /*001c*/ 	.word	0xfffffffc


//--------------------- .nv.constant4             --------------------------
	.section	.nv.constant4,"a",@progbits
	.align	8
	.align		8
.nv.constant4:
        /*0000*/ 	.dword	_$_str
	.align		8
        /*0008*/ 	.dword	_$_str_$_2


//--------------------- .text.triton_poi_fused__native_batch_norm_legit_no_training_hardtanh_5 --------------------------
	.section	.text.triton_poi_fused__native_batch_norm_legit_no_training_hardtanh_5,"ax",@progbits
	.align	128
        .global         triton_poi_fused__native_batch_norm_legit_no_training_hardtanh_5
        .type           triton_poi_fused__native_batch_norm_legit_no_training_hardtanh_5,@function
        .size           triton_poi_fused__native_batch_norm_legit_no_training_hardtanh_5,(.L_x_1 - triton_poi_fused__native_batch_norm_legit_no_training_hardtanh_5)
        .other          triton_poi_fused__native_batch_norm_legit_no_training_hardtanh_5,@"STO_CUDA_ENTRY STV_DEFAULT"
triton_poi_fused__native_batch_norm_legit_no_training_hardtanh_5:
.text.triton_poi_fused__native_batch_norm_legit_no_training_hardtanh_5:
[----:B------:R-:W0:Y:S01]  /*0000*/  LDC R1, c[0x0][0x28] ;  /* 0x00000a00ff017b82 */ /* 0x000e220000000800 */
[----:B------:R-:W1:Y:S07]  /*0010*/  S2R R0, SR_TID.X ;  /* 0x0000000000007919 */ /* 0x000e6e0000002100 */
[----:B------:R-:W2:Y:S01]  /*0020*/  LDC.64 R8, c[0x0][0x220] ;  /* 0x00008800ff087b82 */ /* 0x000ea20000000a00 */
[----:B------:R-:W-:Y:S01]  /*0030*/  ULDC.64 UR4, c[0x0][0x208] ;  /* 0x0000820000047ab9 */ /* 0x000fe20000000a00 */
[----:B------:R-:W3:Y:S06]  /*0040*/  S2R R3, SR_CTAID.X ;  /* 0x0000000000037919 */ /* 0x000eec0000002500 */
[----:B------:R-:W4:Y:S08]  /*0050*/  LDC.64 R14, c[0x0][0x218] ;  /* 0x00008600ff0e7b82 */ /* 0x000f300000000a00 */
[----:B------:R-:W5:Y:S08]  /*0060*/  LDC.64 R12, c[0x0][0x210] ;  /* 0x00008400ff0c7b82 */ /* 0x000f700000000a00 */
[----:B------:R-:W5:Y:S01]  /*0070*/  LDC.64 R16, c[0x0][0x228] ;  /* 0x00008a00ff107b82 */ /* 0x000f620000000a00 */
[----:B-1----:R-:W-:-:S07]  /*0080*/  IMAD.SHL.U32 R0, R0, 0x2, RZ ;  /* 0x0000000200007824 */ /* 0x002fce00078e00ff */
[----:B------:R-:W1:Y:S01]  /*0090*/  LDC.64 R18, c[0x0][0x230] ;  /* 0x00008c00ff127b82 */ /* 0x000e620000000a00 */
[----:B------:R-:W-:-:S04]  /*00a0*/  LOP3.LUT R0, R0, 0x1fe, RZ, 0xc0, !PT ;  /* 0x000001fe00007812 */ /* 0x000fc800078ec0ff */
[----:B---3--:R-:W-:-:S04]  /*00b0*/  LEA R0, R3, R0, 0x9 ;  /* 0x0000000003007211 */ /* 0x008fc800078e48ff */
[C---:B------:R-:W-:Y:S01]  /*00c0*/  ISETP.GE.AND P0, PT, R0.reuse, 0x66180, PT ;  /* 0x000661800000780c */ /* 0x040fe20003f06270 */
[----:B------:R-:W-:-:S05]  /*00d0*/  IMAD.HI R2, R0, 0x2aaaaaab, RZ ;  /* 0x2aaaaaab00027827 */ /* 0x000fca00078e02ff */
[----:B------:R-:W-:-:S04]  /*00e0*/  SHF.R.U32.HI R3, RZ, 0x1f, R2 ;  /* 0x0000001fff037819 */ /* 0x000fc80000011602 */
[----:B------:R-:W-:-:S05]  /*00f0*/  LEA.HI R3, R2, R3, RZ, 0x1c ;  /* 0x0000000302037211 */ /* 0x000fca00078fe0ff */
[----:B------:R-:W-:Y:S01]  /*0100*/  IMAD R11, R3, -0x60, R0 ;  /* 0xffffffa0030b7824 */ /* 0x000fe200078e0200 */
[----:B------:R-:W-:-:S03]  /*0110*/  CS2R R2, SRZ ;  /* 0x0000000000027805 */ /* 0x000fc6000001ff00 */
[----:B--2---:R-:W-:-:S05]  /*0120*/  IMAD.WIDE R8, R11, 0x4, R8 ;  /* 0x000000040b087825 */ /* 0x004fca00078e0208 */
[----:B------:R2:W3:Y:S01]  /*0130*/  @!P0 LDG.E.EL.64 R2, desc[UR4][R8.64] ;  /* 0x0000000408028981 */ /* 0x0004e2000c2e1b00 */
[----:B------:R-:W-:Y:S02]  /*0140*/  CS2R R4, SRZ ;  /* 0x0000000000047805 */ /* 0x000fe4000001ff00 */
[----:B------:R-:W-:Y:S01]  /*0150*/  CS2R R6, SRZ ;  /* 0x0000000000067805 */ /* 0x000fe2000001ff00 */
[----:B----4-:R-:W-:-:S04]  /*0160*/  IMAD.WIDE R14, R11, 0x4, R14 ;  /* 0x000000040b0e7825 */ /* 0x010fc800078e020e */
[----:B-----5:R-:W-:Y:S01]  /*0170*/  IMAD.WIDE R12, R0, 0x4, R12 ;  /* 0x00000004000c7825 */ /* 0x020fe200078e020c */
[----:B------:R-:W4:Y:S01]  /*0180*/  @!P0 LDG.E.EL.64 R4, desc[UR4][R14.64] ;  /* 0x000000040e048981 */ /* 0x000f22000c2e1b00 */
[----:B--2---:R-:W-:Y:S02]  /*0190*/  CS2R R8, SRZ ;  /* 0x0000000000087805 */ /* 0x004fe4000001ff00 */
[C---:B0-----:R-:W-:Y:S01]  /*01a0*/  IMAD.WIDE R16, R11.reuse, 0x4, R16 ;  /* 0x000000040b107825 */ /* 0x041fe200078e0210 */
[----:B------:R0:W4:Y:S03]  /*01b0*/  @!P0 LDG.E.64 R6, desc[UR4][R12.64] ;  /* 0x000000040c068981 */ /* 0x000126000c1e1b00 */
[----:B-1----:R-:W-:Y:S01]  /*01c0*/  IMAD.WIDE R18, R11, 0x4, R18 ;  /* 0x000000040b127825 */ /* 0x002fe200078e0212 */
[----:B------:R-:W-:-:S04]  /*01d0*/  CS2R R10, SRZ ;  /* 0x00000000000a7805 */ /* 0x000fc8000001ff00 */
[----:B------:R-:W2:Y:S04]  /*01e0*/  @!P0 LDG.E.EL.64 R8, desc[UR4][R18.64] ;  /* 0x0000000412088981 */ /* 0x000ea8000c2e1b00 */
[----:B------:R-:W2:Y:S01]  /*01f0*/  @!P0 LDG.E.EL.64 R10, desc[UR4][R16.64] ;  /* 0x00000004100a8981 */ /* 0x000ea2000c2e1b00 */
[----:B0-----:R-:W-:Y:S02]  /*0200*/  IMAD.MOV.U32 R13, RZ, RZ, 0x3e800000 ;  /* 0x3e800000ff0d7424 */ /* 0x001fe400078e00ff */
[----:B---3--:R-:W-:Y:S01]  /*0210*/  FADD R2, R2, 9.9999997473787516356e-06 ;  /* 0x3727c5ac02027421 */ /* 0x008fe20000000000 */
[----:B------:R-:W-:-:S03]  /*0220*/  FADD R3, R3, 9.9999997473787516356e-06 ;  /* 0x3727c5ac03037421 */ /* 0x000fc60000000000 */
[----:B------:R-:W0:Y:S08]  /*0230*/  MUFU.SQRT R20, R2 ;  /* 0x0000000200147308 */ /* 0x000e300000002000 */
[----:B------:R-:W1:Y:S01]  /*0240*/  MUFU.SQRT R14, R3 ;  /* 0x00000003000e7308 */ /* 0x000e620000002000 */
[C---:B0-----:R-:W-:Y:S02]  /*0250*/  FSETP.GT.AND P1, PT, R20.reuse, 8.50705917302346158658e+37, PT ;  /* 0x7e8000001400780b */ /* 0x041fe40003f24000 */
[----:B------:R-:W-:-:S02]  /*0260*/  FSETP.GEU.AND P3, PT, R20, 1.175494350822287508e-38, PT ;  /* 0x008000001400780b */ /* 0x000fc40003f6e000 */
[C---:B-1----:R-:W-:Y:S02]  /*0270*/  FSETP.GT.AND P2, PT, R14.reuse, 8.50705917302346158658e+37, PT ;  /* 0x7e8000000e00780b */ /* 0x042fe40003f44000 */
[----:B------:R-:W-:-:S07]  /*0280*/  FSETP.GEU.AND P4, PT, R14, 1.175494350822287508e-38, PT ;  /* 0x008000000e00780b */ /* 0x000fce0003f8e000 */
[----:B------:R-:W-:-:S04]  /*0290*/  @P1 FMUL R20, R20, 0.25 ;  /* 0x3e80000014141820 */ /* 0x000fc80000400000 */
[----:B------:R-:W-:Y:S01]  /*02a0*/  @!P3 FMUL R20, R20, 16777216 ;  /* 0x4b8000001414b820 */ /* 0x000fe20000400000 */
[----:B------:R-:W-:-:S04]  /*02b0*/  @P2 FMUL R14, R14, 0.25 ;  /* 0x3e8000000e0e2820 */ /* 0x000fc80000400000 */
[----:B------:R-:W-:Y:S01]  /*02c0*/  @!P4 FMUL R14, R14, 16777216 ;  /* 0x4b8000000e0ec820 */ /* 0x000fe20000400000 */
[----:B------:R-:W0:Y:S01]  /*02d0*/  MUFU.RCP R20, R20 ;  /* 0x0000001400147308 */ /* 0x000e220000001000 */
[----:B------:R-:W-:-:S07]  /*02e0*/  FSEL R3, R13, 1, P1 ;  /* 0x3f8000000d037808 */ /* 0x000fce0000800000 */
[----:B------:R-:W1:Y:S01]  /*02f0*/  MUFU.RCP R14, R14 ;  /* 0x0000000e000e7308 */ /* 0x000e620000001000 */
[----:B------:R-:W-:Y:S01]  /*0300*/  FSEL R13, R13, 1, P2 ;  /* 0x3f8000000d0d7808 */ /* 0x000fe20001000000 */
[----:B------:R-:W-:Y:S01]  /*0310*/  @!P3 FMUL R3, R3, 16777216 ;  /* 0x4b8000000303b820 */ /* 0x000fe20000400000 */
[----:B----4-:R-:W-:-:S03]  /*0320*/  FADD R4, -R4, R6 ;  /* 0x0000000604047221 */ /* 0x010fc60000000100 */
[----:B------:R-:W-:Y:S01]  /*0330*/  @!P4 FMUL R13, R13, 16777216 ;  /* 0x4b8000000d0dc820 */ /* 0x000fe20000400000 */
[----:B0-----:R-:W-:Y:S01]  /*0340*/  FMUL R3, R20, R3 ;  /* 0x0000000314037220 */ /* 0x001fe20000400000 */
[----:B------:R-:W-:-:S03]  /*0350*/  FADD R5, -R5, R7 ;  /* 0x0000000705057221 */ /* 0x000fc60000000100 */
[----:B------:R-:W-:Y:S01]  /*0360*/  FMUL R7, R4, R3 ;  /* 0x0000000304077220 */ /* 0x000fe20000400000 */
[----:B-1----:R-:W-:-:S03]  /*0370*/  FMUL R2, R14, R13 ;  /* 0x0000000d0e027220 */ /* 0x002fc60000400000 */
[----:B--2---:R-:W-:Y:S01]  /*0380*/  FFMA R7, R7, R10, R8 ;  /* 0x0000000a07077223 */ /* 0x004fe20000000008 */
[----:B------:R-:W-:Y:S02]  /*0390*/  FMUL R4, R5, R2 ;  /* 0x0000000205047220 */ /* 0x000fe40000400000 */
[----:B------:R-:W0:Y:S02]  /*03a0*/  LDC.64 R2, c[0x0][0x238] ;  /* 0x00008e00ff027b82 */ /* 0x000e240000000a00 */
[----:B------:R-:W-:Y:S01]  /*03b0*/  FFMA R4, R4, R11, R9 ;  /* 0x0000000b04047223 */ /* 0x000fe20000000009 */
[----:B------:R-:W-:-:S04]  /*03c0*/  FSETP.GTU.AND P1, PT, R7, RZ, PT ;  /* 0x000000ff0700720b */ /* 0x000fc80003f2c000 */
[C---:B------:R-:W-:Y:S02]  /*03d0*/  FSETP.GTU.AND P2, PT, R4.reuse, RZ, PT ;  /* 0x000000ff0400720b */ /* 0x040fe40003f4c000 */
[----:B------:R-:W-:Y:S02]  /*03e0*/  FSEL R6, R7, RZ, P1 ;  /* 0x000000ff07067208 */ /* 0x000fe40000800000 */
[----:B------:R-:W-:Y:S02]  /*03f0*/  FSEL R7, R4, RZ, P2 ;  /* 0x000000ff04077208 */ /* 0x000fe40001000000 */
[C---:B------:R-:W-:Y:S02]  /*0400*/  FSETP.GEU.AND P3, PT, R6.reuse, 6, PT ;  /* 0x40c000000600780b */ /* 0x040fe40003f6e000 */
[----:B------:R-:W-:Y:S02]  /*0410*/  FSETP.GEU.AND P4, PT, R7, 6, PT ;  /* 0x40c000000700780b */ /* 0x000fe40003f8e000 */
[----:B------:R-:W-:-:S02]  /*0420*/  FSETP.NAN.AND P1, PT, R6, R6, PT ;  /* 0x000000060600720b */ /* 0x000fc40003f28000 */
[----:B------:R-:W-:Y:S01]  /*0430*/  FSETP.NAN.AND P2, PT, R7, R7, PT ;  /* 0x000000070700720b */ /* 0x000fe20003f48000 */
[----:B0-----:R-:W-:-:S06]  /*0440*/  IMAD.WIDE R2, R0, 0x4, R2 ;  /* 0x0000000400027825 */ /* 0x001fcc00078e0202 */
[----:B------:R-:W-:Y:S02]  /*0450*/  @P3 SEL R6, R6, 0x40c00000, P1 ;  /* 0x40c0000006063807 */ /* 0x000fe40000800000 */
[----:B------:R-:W-:Y:S01]  /*0460*/  @P4 SEL R7, R7, 0x40c00000, P2 ;  /* 0x40c0000007074807 */ /* 0x000fe20001000000 */
[----:B------:R-:W-:Y:S06]  /*0470*/  @P0 EXIT ;  /* 0x000000000000094d */ /* 0x000fec0003800000 */
[----:B------:R-:W-:Y:S01]  /*0480*/  STG.E.64 desc[UR4][R2.64], R6 ;  /* 0x0000000602007986 */ /* 0x000fe2000c101b04 */
[----:B------:R-:W-:Y:S05]  /*0490*/  EXIT ;  /* 0x000000000000794d */ /* 0x000fea0003800000 */
.L_x_0:
[----:B------:R-:W-:-:S00]  /*04a0*/  BRA `(.L_x_0) ;  /* 0xfffffffc00fc7947 */ /* 0x000fc0000383ffff */
[----:B------:R-:W-:-:S00]  /*04b0*/  NOP ;  /* 0x0000000000007918 */ /* 0x000fc00000000000 */
        /* <DEDUP_REMOVED lines=12> */
.L_x_1:


//--------------------- .nv.global.init           --------------------------
	.section	.nv.global.init,"aw",@progbits
.nv.global.init:
	.type		_$_str,@object
	.size		_$_str,(_$_str_$_2 - _$_str)
_$_str:
        /*0000*/ 	.byte	0x5f, 0x5f, 0x43, 0x55, 0x44, 0x41, 0x5f, 0x46, 0x54, 0x5a, 0x00
	.type		_$_str_$_2,@object
	.size		_$_str_$_2,(.L_1 - _$_str_$_2)
_$_str_$_2:
        /*000b*/ 	.byte	0x5f, 0x5f, 0x43, 0x55, 0x44, 0x41, 0x5f, 0x50, 0x52, 0x45, 0x43, 0x5f, 0x53, 0x51, 0x52, 0x54
        /*001b*/ 	.byte	0x00
.L_1:


//--------------------- .nv.constant0.triton_poi_fused__native_batch_norm_legit_no_training_hardtanh_5 --------------------------
	.section	.nv.constant0.triton_poi_fused__native_batch_norm_legit_no_training_hardtanh_5,"a",@progbits
	.sectionflags	@""
	.align	4
.nv.constant0.triton_poi_fused__native_batch_norm_legit_no_training_hardtanh_5:
	.zero		580
